//
// Generated by NVIDIA NVVM Compiler
//
// Compiler Build ID: CL-36424714
// Cuda compilation tools, release 13.0, V13.0.88
// Based on NVVM 20.0.0
//

.version 9.0
.target sm_100
.address_size 64

	// .globl	_Z6matMulPfS_S_ii

.visible .entry _Z6matMulPfS_S_ii(
	.param .u64 .ptr .align 1 _Z6matMulPfS_S_ii_param_0,
	.param .u64 .ptr .align 1 _Z6matMulPfS_S_ii_param_1,
	.param .u64 .ptr .align 1 _Z6matMulPfS_S_ii_param_2,
	.param .u32 _Z6matMulPfS_S_ii_param_3,
	.param .u32 _Z6matMulPfS_S_ii_param_4
)
{
	.reg .pred 	%p<10>;
	.reg .b32 	%r<42>;
	.reg .b32 	%f<68>;
	.reg .b64 	%rd<53>;

	ld.param.u64 	%rd11, [_Z6matMulPfS_S_ii_param_1];
	ld.param.u64 	%rd12, [_Z6matMulPfS_S_ii_param_2];
	ld.param.u32 	%r19, [_Z6matMulPfS_S_ii_param_3];
	ld.param.u32 	%r20, [_Z6matMulPfS_S_ii_param_4];
	cvta.to.global.u64 	%rd1, %rd12;
	cvta.to.global.u64 	%rd2, %rd11;
	mov.u32 	%r21, %ctaid.x;
	mov.u32 	%r22, %tid.x;
	mad.lo.s32 	%r1, %r20, %r21, %r22;
	mov.u32 	%r23, %ctaid.y;
	mov.u32 	%r24, %tid.y;
	mad.lo.s32 	%r2, %r20, %r23, %r24;
	setp.lt.s32 	%p1, %r19, 1;
	mov.f32 	%f67, 0f00000000;
	@%p1 bra 	$L__BB0_12;
	mul.lo.s32 	%r3, %r2, %r19;
	and.b32  	%r4, %r19, 7;
	setp.lt.u32 	%p2, %r19, 8;
	mov.f32 	%f67, 0f00000000;
	mov.b32 	%r40, 0;
	@%p2 bra 	$L__BB0_4;
	and.b32  	%r26, %r19, 2147483640;
	neg.s32 	%r38, %r26;
	mul.wide.u32 	%rd13, %r19, 4;
	add.s64 	%rd3, %rd1, %rd13;
	mul.wide.u32 	%rd14, %r19, 8;
	add.s64 	%rd4, %rd1, %rd14;
	mul.wide.u32 	%rd15, %r19, 12;
	add.s64 	%rd5, %rd1, %rd15;
	mul.wide.u32 	%rd16, %r19, 16;
	add.s64 	%rd6, %rd1, %rd16;
	mul.wide.u32 	%rd17, %r19, 20;
	add.s64 	%rd7, %rd1, %rd17;
	mul.wide.u32 	%rd18, %r19, 24;
	add.s64 	%rd8, %rd1, %rd18;
	mul.wide.u32 	%rd19, %r19, 28;
	add.s64 	%rd9, %rd1, %rd19;
	mov.f32 	%f67, 0f00000000;
	mov.u32 	%r36, %r3;
	mov.u32 	%r37, %r1;
$L__BB0_3:
	.pragma "nounroll";
	and.b32  	%r40, %r19, 2147483640;
	mul.wide.s32 	%rd20, %r37, 4;
	add.s64 	%rd21, %rd3, %rd20;
	add.s64 	%rd22, %rd4, %rd20;
	add.s64 	%rd23, %rd5, %rd20;
	add.s64 	%rd24, %rd6, %rd20;
	add.s64 	%rd25, %rd7, %rd20;
	add.s64 	%rd26, %rd8, %rd20;
	add.s64 	%rd27, %rd9, %rd20;
	add.s64 	%rd28, %rd1, %rd20;
	mul.wide.s32 	%rd29, %r36, 4;
	add.s64 	%rd30, %rd2, %rd29;
	ld.global.f32 	%f17, [%rd30];
	ld.global.f32 	%f18, [%rd28];
	fma.rn.f32 	%f19, %f17, %f18, %f67;
	ld.global.f32 	%f20, [%rd30+4];
	ld.global.f32 	%f21, [%rd21];
	fma.rn.f32 	%f22, %f20, %f21, %f19;
	ld.global.f32 	%f23, [%rd30+8];
	ld.global.f32 	%f24, [%rd22];
	fma.rn.f32 	%f25, %f23, %f24, %f22;
	ld.global.f32 	%f26, [%rd30+12];
	ld.global.f32 	%f27, [%rd23];
	fma.rn.f32 	%f28, %f26, %f27, %f25;
	ld.global.f32 	%f29, [%rd30+16];
	ld.global.f32 	%f30, [%rd24];
	fma.rn.f32 	%f31, %f29, %f30, %f28;
	ld.global.f32 	%f32, [%rd30+20];
	ld.global.f32 	%f33, [%rd25];
	fma.rn.f32 	%f34, %f32, %f33, %f31;
	ld.global.f32 	%f35, [%rd30+24];
	ld.global.f32 	%f36, [%rd26];
	fma.rn.f32 	%f37, %f35, %f36, %f34;
	ld.global.f32 	%f38, [%rd30+28];
	ld.global.f32 	%f39, [%rd27];
	fma.rn.f32 	%f67, %f38, %f39, %f37;
	add.s32 	%r38, %r38, 8;
	shl.b32 	%r27, %r19, 3;
	add.s32 	%r37, %r37, %r27;
	add.s32 	%r36, %r36, 8;
	setp.ne.s32 	%p3, %r38, 0;
	@%p3 bra 	$L__BB0_3;
$L__BB0_4:
	setp.eq.s32 	%p4, %r4, 0;
	@%p4 bra 	$L__BB0_12;
	and.b32  	%r14, %r19, 3;
	setp.lt.u32 	%p5, %r4, 4;
	@%p5 bra 	$L__BB0_7;
	add.s32 	%r28, %r40, %r3;
	mul.wide.s32 	%rd31, %r28, 4;
	add.s64 	%rd32, %rd2, %rd31;
	ld.global.f32 	%f41, [%rd32];
	mad.lo.s32 	%r29, %r40, %r19, %r1;
	mul.wide.s32 	%rd33, %r29, 4;
	add.s64 	%rd34, %rd1, %rd33;
	ld.global.f32 	%f42, [%rd34];
	fma.rn.f32 	%f43, %f41, %f42, %f67;
	ld.global.f32 	%f44, [%rd32+4];
	mul.wide.u32 	%rd35, %r19, 4;
	add.s64 	%rd36, %rd34, %rd35;
	ld.global.f32 	%f45, [%rd36];
	fma.rn.f32 	%f46, %f44, %f45, %f43;
	ld.global.f32 	%f47, [%rd32+8];
	add.s64 	%rd37, %rd36, %rd35;
	ld.global.f32 	%f48, [%rd37];
	fma.rn.f32 	%f49, %f47, %f48, %f46;
	ld.global.f32 	%f50, [%rd32+12];
	add.s64 	%rd38, %rd37, %rd35;
	ld.global.f32 	%f51, [%rd38];
	fma.rn.f32 	%f67, %f50, %f51, %f49;
	add.s32 	%r40, %r40, 4;
$L__BB0_7:
	setp.eq.s32 	%p6, %r14, 0;
	@%p6 bra 	$L__BB0_12;
	setp.eq.s32 	%p7, %r14, 1;
	@%p7 bra 	$L__BB0_10;
	add.s32 	%r30, %r40, %r3;
	mul.wide.s32 	%rd39, %r30, 4;
	add.s64 	%rd40, %rd2, %rd39;
	ld.global.f32 	%f53, [%rd40];
	mad.lo.s32 	%r31, %r40, %r19, %r1;
	mul.wide.s32 	%rd41, %r31, 4;
	add.s64 	%rd42, %rd1, %rd41;
	ld.global.f32 	%f54, [%rd42];
	fma.rn.f32 	%f55, %f53, %f54, %f67;
	ld.global.f32 	%f56, [%rd40+4];
	mul.wide.u32 	%rd43, %r19, 4;
	add.s64 	%rd44, %rd42, %rd43;
	ld.global.f32 	%f57, [%rd44];
	fma.rn.f32 	%f67, %f56, %f57, %f55;
	add.s32 	%r40, %r40, 2;
$L__BB0_10:
	and.b32  	%r32, %r19, 1;
	setp.eq.b32 	%p8, %r32, 1;
	not.pred 	%p9, %p8;
	@%p9 bra 	$L__BB0_12;
	add.s32 	%r33, %r40, %r3;
	mul.wide.s32 	%rd45, %r33, 4;
	add.s64 	%rd46, %rd2, %rd45;
	ld.global.f32 	%f58, [%rd46];
	mad.lo.s32 	%r34, %r40, %r19, %r1;
	mul.wide.s32 	%rd47, %r34, 4;
	add.s64 	%rd48, %rd1, %rd47;
	ld.global.f32 	%f59, [%rd48];
	fma.rn.f32 	%f67, %f58, %f59, %f67;
$L__BB0_12:
	ld.param.u64 	%rd52, [_Z6matMulPfS_S_ii_param_0];
	cvta.to.global.u64 	%rd49, %rd52;
	mad.lo.s32 	%r35, %r2, %r19, %r1;
	mul.wide.s32 	%rd50, %r35, 4;
	add.s64 	%rd51, %rd49, %rd50;
	st.global.f32 	[%rd51], %f67;
	ret;

}


// ===== COMPILED SASS (sm_100) =====

	.target	sm_100

	.elftype	@"ET_EXEC"


//--------------------- .note.nv.tkinfo           --------------------------
	.section	.note.nv.tkinfo,"",@"SHT_NOTE"
	.sectionflags	@"SHF_NOTE_NV_TKINFO"
	.tkinfo
        /*0018*/ 	.word	0x00000002
        /*0030*/ 	.string	""
        /*0030*/ 	.string	"ptxas"
        /*0030*/ 	.string	"Cuda compilation tools, release 13.0, V13.0.88"
        /*0030*/ 	.string	"Build cuda_13.0.r13.0/compiler.36424714_0"
        /*0030*/ 	.string	"-arch sm_100 -m 64 "



//--------------------- .note.nv.cuinfo           --------------------------
	.section	.note.nv.cuinfo,"",@"SHT_NOTE"
	.sectionflags	@"SHF_NOTE_NV_CUINFO"
        /*0018*/ 	.short	0x0002
        /*001a*/ 	.short	0x0064
        /*001c*/ 	.short	0x0082
	.zero		2


//--------------------- .nv.info                  --------------------------
	.section	.nv.info,"",@"SHT_CUDA_INFO"
	.align	4


	//----- nvinfo : EIATTR_REGCOUNT
	.align		4
        /*0000*/ 	.byte	0x04, 0x2f
        /*0002*/ 	.short	(.L_1 - .L_0)
	.align		4
.L_0:
        /*0004*/ 	.word	index@(_Z6matMulPfS_S_ii)
        /*0008*/ 	.word	0x0000001f


	//----- nvinfo : EIATTR_FRAME_SIZE
	.align		4
.L_1:
        /*000c*/ 	.byte	0x04, 0x11
        /*000e*/ 	.short	(.L_3 - .L_2)
	.align		4
.L_2:
        /*0010*/ 	.word	index@(_Z6matMulPfS_S_ii)
        /*0014*/ 	.word	0x00000000


	//----- nvinfo : EIATTR_MIN_STACK_SIZE
	.align		4
.L_3:
        /*0018*/ 	.byte	0x04, 0x12
        /*001a*/ 	.short	(.L_5 - .L_4)
	.align		4
.L_4:
        /*001c*/ 	.word	index@(_Z6matMulPfS_S_ii)
        /*0020*/ 	.word	0x00000000
.L_5:


//--------------------- .nv.compat                --------------------------
	.section	.nv.compat,"",@"SHT_CUDA_COMPAT_INFO"
	.align	4
        /*0000*/ 	.byte	0x02, 0x09, 0x00, 0x00, 0x02, 0x02, 0x01, 0x00, 0x02, 0x05, 0x05, 0x00, 0x03, 0x07, 0x01, 0x01
        /*0010*/ 	.byte	0x02, 0x03, 0x00, 0x00, 0x02, 0x06, 0x01, 0x00, 0x04, 0x0b, 0x08, 0x00, 0x09, 0x00, 0x00, 0x00
        /*0020*/ 	.byte	0x00, 0x00, 0x00, 0x00


//--------------------- .nv.info._Z6matMulPfS_S_ii --------------------------
	.section	.nv.info._Z6matMulPfS_S_ii,"",@"SHT_CUDA_INFO"
	.sectionflags	@""
	.align	4


	//----- nvinfo : EIATTR_CUDA_API_VERSION
	.align		4
        /*0000*/ 	.byte	0x04, 0x37
        /*0002*/ 	.short	(.L_7 - .L_6)
.L_6:
        /*0004*/ 	.word	0x00000082


	//----- nvinfo : EIATTR_KPARAM_INFO
	.align		4
.L_7:
        /*0008*/ 	.byte	0x04, 0x17
        /*000a*/ 	.short	(.L_9 - .L_8)
.L_8:
        /*000c*/ 	.word	0x00000000
        /*0010*/ 	.short	0x0004
        /*0012*/ 	.short	0x001c
        /*0014*/ 	.byte	0x00, 0xf0, 0x11, 0x00


	//----- nvinfo : EIATTR_KPARAM_INFO
	.align		4
.L_9:
        /*0018*/ 	.byte	0x04, 0x17
        /*001a*/ 	.short	(.L_11 - .L_10)
.L_10:
        /*001c*/ 	.word	0x00000000
        /*0020*/ 	.short	0x0003
        /*0022*/ 	.short	0x0018
        /*0024*/ 	.byte	0x00, 0xf0, 0x11, 0x00


	//----- nvinfo : EIATTR_KPARAM_INFO
	.align		4
.L_11:
        /*0028*/ 	.byte	0x04, 0x17
        /*002a*/ 	.short	(.L_13 - .L_12)
.L_12:
        /*002c*/ 	.word	0x00000000
        /*0030*/ 	.short	0x0002
        /*0032*/ 	.short	0x0010
        /*0034*/ 	.byte	0x00, 0xf5, 0x21, 0x00


	//----- nvinfo : EIATTR_KPARAM_INFO
	.align		4
.L_13:
        /*0038*/ 	.byte	0x04, 0x17
        /*003a*/ 	.short	(.L_15 - .L_14)
.L_14:
        /*003c*/ 	.word	0x00000000
        /*0040*/ 	.short	0x0001
        /*0042*/ 	.short	0x0008
        /*0044*/ 	.byte	0x00, 0xf5, 0x21, 0x00


	//----- nvinfo : EIATTR_KPARAM_INFO
	.align		4
.L_15:
        /*0048*/ 	.byte	0x04, 0x17
        /*004a*/ 	.short	(.L_17 - .L_16)
.L_16:
        /*004c*/ 	.word	0x00000000
        /*0050*/ 	.short	0x0000
        /*0052*/ 	.short	0x0000
        /*0054*/ 	.byte	0x00, 0xf5, 0x21, 0x00


	//----- nvinfo : EIATTR_SPARSE_MMA_MASK
	.align		4
.L_17:
        /*0058*/ 	.byte	0x03, 0x50
        /*005a*/ 	.short	0x0000


	//----- nvinfo : EIATTR_MAXREG_COUNT
	.align		4
        /*005c*/ 	.byte	0x03, 0x1b
        /*005e*/ 	.short	0x00ff


	//----- nvinfo : EIATTR_MERCURY_ISA_VERSION
	.align		4
        /*0060*/ 	.byte	0x03, 0x5f
        /*0062*/ 	.short	0x0101


	//----- nvinfo : EIATTR_VRC_CTA_INIT_COUNT
	.align		4
        /*0064*/ 	.byte	0x02, 0x4a
	.zero		1
	.zero		1


	//----- nvinfo : EIATTR_EXIT_INSTR_OFFSETS
	.align		4
        /*0068*/ 	.byte	0x04, 0x1c
        /*006a*/ 	.short	(.L_19 - .L_18)


	//   ....[0]....
.L_18:
        /*006c*/ 	.word	0x000009e0


	//----- nvinfo : EIATTR_CBANK_PARAM_SIZE
	.align		4
.L_19:
        /*0070*/ 	.byte	0x03, 0x19
        /*0072*/ 	.short	0x0020


	//----- nvinfo : EIATTR_PARAM_CBANK
	.align		4
        /*0074*/ 	.byte	0x04, 0x0a
        /*0076*/ 	.short	(.L_21 - .L_20)
	.align		4
.L_20:
        /*0078*/ 	.word	index@(.nv.constant0._Z6matMulPfS_S_ii)
        /*007c*/ 	.short	0x0380
        /*007e*/ 	.short	0x0020


	//----- nvinfo : EIATTR_SW_WAR
	.align		4
.L_21:
        /*0080*/ 	.byte	0x04, 0x36
        /*0082*/ 	.short	(.L_23 - .L_22)
.L_22:
        /*0084*/ 	.word	0x00000008
.L_23:


//--------------------- .nv.callgraph             --------------------------
	.section	.nv.callgraph,"",@"SHT_CUDA_CALLGRAPH"
	.align	4
	.sectionentsize	8
	.align		4
        /*0000*/ 	.word	0x00000000
	.align		4
        /*0004*/ 	.word	0xffffffff
	.align		4
        /*0008*/ 	.word	0x00000000
	.align		4
        /*000c*/ 	.word	0xfffffffe
	.align		4
        /*0010*/ 	.word	0x00000000
	.align		4
        /*0014*/ 	.word	0xfffffffd
	.align		4
        /*0018*/ 	.word	0x00000000
	.align		4
        /*001c*/ 	.word	0xfffffffc


//--------------------- .text._Z6matMulPfS_S_ii   --------------------------
	.section	.text._Z6matMulPfS_S_ii,"ax",@progbits
	.align	128
        .global         _Z6matMulPfS_S_ii
        .type           _Z6matMulPfS_S_ii,@function
        .size           _Z6matMulPfS_S_ii,(.L_x_5 - _Z6matMulPfS_S_ii)
        .other          _Z6matMulPfS_S_ii,@"STO_CUDA_ENTRY STV_DEFAULT"
_Z6matMulPfS_S_ii:
.text._Z6matMulPfS_S_ii:
[----:B------:R-:W-:Y:S01]  /*0000*/  LDC R1, c[0x0][0x37c] ;  /* 0x0000df00ff017b82 */ /* 0x000fe20000000800 */
[----:B------:R-:W0:Y:S01]  /*0010*/  S2R R0, SR_TID.X ;  /* 0x0000000000007919 */ /* 0x000e220000002100 */
[----:B------:R-:W1:Y:S06]  /*0020*/  LDCU.64 UR18, c[0x0][0x398] ;  /* 0x00007300ff1277ac */ /* 0x000e6c0008000a00 */
[----:B------:R-:W0:Y:S01]  /*0030*/  S2UR UR4, SR_CTAID.X ;  /* 0x00000000000479c3 */ /* 0x000e220000002500 */
[----:B------:R-:W-:Y:S01]  /*0040*/  HFMA2 R12, -RZ, RZ, 0, 0 ;  /* 0x00000000ff0c7431 */ /* 0x000fe200000001ff */
[----:B------:R-:W2:Y:S01]  /*0050*/  S2R R13, SR_TID.Y ;  /* 0x00000000000d7919 */ /* 0x000ea20000002200 */
[----:B------:R-:W3:Y:S05]  /*0060*/  LDCU.64 UR16, c[0x0][0x358] ;  /* 0x00006b00ff1077ac */ /* 0x000eea0008000a00 */
[----:B------:R-:W2:Y:S01]  /*0070*/  S2UR UR5, SR_CTAID.Y ;  /* 0x00000000000579c3 */ /* 0x000ea20000002600 */
[----:B-1----:R-:W-:Y:S01]  /*0080*/  UISETP.GE.AND UP0, UPT, UR18, 0x1, UPT ;  /* 0x000000011200788c */ /* 0x002fe2000bf06270 */
[----:B------:R-:W-:-:S05]  /*0090*/  MOV R2, UR19 ;  /* 0x0000001300027c02 */ /* 0x000fca0008000f00 */
[C---:B0-----:R-:W-:Y:S02]  /*00a0*/  IMAD R0, R2.reuse, UR4, R0 ;  /* 0x0000000402007c24 */ /* 0x041fe4000f8e0200 */
[----:B--2---:R-:W-:Y:S01]  /*00b0*/  IMAD R13, R2, UR5, R13 ;  /* 0x00000005020d7c24 */ /* 0x004fe2000f8e020d */
[----:B---3--:R-:W-:Y:S06]  /*00c0*/  BRA.U !UP0, `(.L_x_0) ;  /* 0x0000000908347547 */ /* 0x008fec000b800000 */
[----:B------:R-:W-:Y:S02]  /*00d0*/  UISETP.GE.U32.AND UP0, UPT, UR18, 0x8, UPT ;  /* 0x000000081200788c */ /* 0x000fe4000bf06070 */
[----:B------:R-:W-:Y:S01]  /*00e0*/  IMAD R14, R13, UR18, RZ ;  /* 0x000000120d0e7c24 */ /* 0x000fe2000f8e02ff */
[----:B------:R-:W-:Y:S01]  /*00f0*/  MOV R12, RZ ;  /* 0x000000ff000c7202 */ /* 0x000fe20000000f00 */
[----:B------:R-:W-:-:S05]  /*0100*/  UMOV UR4, URZ ;  /* 0x000000ff00047c82 */ /* 0x000fca0008000000 */
[----:B------:R-:W-:Y:S05]  /*0110*/  BRA.U !UP0, `(.L_x_1) ;  /* 0x0000000108f87547 */ /* 0x000fea000b800000 */
[----:B------:R-:W0:Y:S01]  /*0120*/  LDCU.64 UR20, c[0x0][0x390] ;  /* 0x00007200ff1477ac */ /* 0x000e220008000a00 */
[----:B------:R-:W-:Y:S02]  /*0130*/  MOV R12, RZ ;  /* 0x000000ff000c7202 */ /* 0x000fe40000000f00 */
[----:B------:R-:W-:Y:S01]  /*0140*/  MOV R15, R0 ;  /* 0x00000000000f7202 */ /* 0x000fe20000000f00 */
[----:B------:R-:W-:-:S04]  /*0150*/  ULOP3.LUT UR4, UR18, 0x7ffffff8, URZ, 0xc0, !UPT ;  /* 0x7ffffff812047892 */ /* 0x000fc8000f8ec0ff */
[----:B------:R-:W-:Y:S02]  /*0160*/  UIADD3 UR4, UPT, UPT, -UR4, URZ, URZ ;  /* 0x000000ff04047290 */ /* 0x000fe4000fffe1ff */
[----:B0-----:R-:W-:Y:S02]  /*0170*/  UIMAD.WIDE.U32 UR6, UR18, 0xc, UR20 ;  /* 0x0000000c120678a5 */ /* 0x001fe4000f8e0014 */
[----:B------:R-:W-:Y:S02]  /*0180*/  UIMAD.WIDE.U32 UR8, UR18, 0x10, UR20 ;  /* 0x00000010120878a5 */ /* 0x000fe4000f8e0014 */
[----:B------:R-:W-:Y:S02]  /*0190*/  UIMAD.WIDE.U32 UR10, UR18, 0x14, UR20 ;  /* 0x00000014120a78a5 */ /* 0x000fe4000f8e0014 */
[----:B------:R-:W-:Y:S02]  /*01a0*/  UIMAD.WIDE.U32 UR12, UR18, 0x18, UR20 ;  /* 0x00000018120c78a5 */ /* 0x000fe4000f8e0014 */
[----:B------:R-:W-:-:S12]  /*01b0*/  UIMAD.WIDE.U32 UR14, UR18, 0x1c, UR20 ;  /* 0x0000001c120e78a5 */ /* 0x000fd8000f8e0014 */
.L_x_2:
[----:B------:R-:W0:Y:S01]  /*01c0*/  LDC.64 R2, c[0x0][0x388] ;  /* 0x0000e200ff027b82 */ /* 0x000e220000000a00 */
[----:B------:R-:W-:Y:S01]  /*01d0*/  HFMA2 R8, -RZ, RZ, 0, 2.384185791015625e-07 ;  /* 0x00000004ff087431 */ /* 0x000fe200000001ff */
[----:B------:R-:W-:Y:S02]  /*01e0*/  UIMAD.WIDE.U32 UR24, UR18, 0x4, UR20 ;  /* 0x00000004121878a5 */ /* 0x000fe4000f8e0014 */
[----:B------:R-:W-:-:S04]  /*01f0*/  UIMAD.WIDE.U32 UR22, UR18, 0x8, UR20 ;  /* 0x00000008121678a5 */ /* 0x000fc8000f8e0014 */
[----:B------:R-:W-:Y:S02]  /*0200*/  MOV R4, UR24 ;  /* 0x0000001800047c02 */ /* 0x000fe40008000f00 */
[----:B------:R-:W-:Y:S01]  /*0210*/  MOV R5, UR25 ;  /* 0x0000001900057c02 */ /* 0x000fe20008000f00 */
[C---:B------:R-:W-:Y:S01]  /*0220*/  IMAD.WIDE R8, R15.reuse, R8, UR20 ;  /* 0x000000140f087e25 */ /* 0x040fe2000f8e0208 */
[----:B------:R-:W-:Y:S02]  /*0230*/  MOV R6, UR22 ;  /* 0x0000001600067c02 */ /* 0x000fe40008000f00 */
[----:B------:R-:W-:Y:S01]  /*0240*/  MOV R7, UR23 ;  /* 0x0000001700077c02 */ /* 0x000fe20008000f00 */
[----:B------:R-:W-:Y:S01]  /*0250*/  IMAD.WIDE R4, R15, 0x4, R4 ;  /* 0x000000040f047825 */ /* 0x000fe200078e0204 */
[----:B------:R1:W2:Y:S03]  /*0260*/  LDG.E R20, desc[UR16][R8.64] ;  /* 0x0000001008147981 */ /* 0x0002a6000c1e1900 */
[----:B------:R-:W-:-:S02]  /*0270*/  HFMA2 R10, -RZ, RZ, 0, 2.384185791015625e-07 ;  /* 0x00000004ff0a7431 */ /* 0x000fc400000001ff */
[----:B0-----:R-:W-:Y:S01]  /*0280*/  IMAD.WIDE R2, R14, 0x4, R2 ;  /* 0x000000040e027825 */ /* 0x001fe200078e0202 */
[----:B------:R-:W-:Y:S01]  /*0290*/  MOV R24, 0x4 ;  /* 0x0000000400187802 */ /* 0x000fe20000000f00 */
[----:B------:R0:W3:Y:S04]  /*02a0*/  LDG.E R19, desc[UR16][R4.64] ;  /* 0x0000001004137981 */ /* 0x0000e8000c1e1900 */
[----:B------:R-:W2:Y:S01]  /*02b0*/  LDG.E R21, desc[UR16][R2.64] ;  /* 0x0000001002157981 */ /* 0x000ea2000c1e1900 */
[----:B------:R-:W-:-:S03]  /*02c0*/  IMAD.WIDE R6, R15, 0x4, R6 ;  /* 0x000000040f067825 */ /* 0x000fc600078e0206 */
[----:B------:R-:W3:Y:S01]  /*02d0*/  LDG.E R18, desc[UR16][R2.64+0x4] ;  /* 0x0000041002127981 */ /* 0x000ee2000c1e1900 */
[C---:B------:R-:W-:Y:S01]  /*02e0*/  IMAD.WIDE R24, R15.reuse, R24, UR6 ;  /* 0x000000060f187e25 */ /* 0x040fe2000f8e0218 */
[----:B------:R-:W-:Y:S02]  /*02f0*/  MOV R26, 0x4 ;  /* 0x00000004001a7802 */ /* 0x000fe40000000f00 */
[----:B------:R4:W5:Y:S01]  /*0300*/  LDG.E R17, desc[UR16][R6.64] ;  /* 0x0000001006117981 */ /* 0x000962000c1e1900 */
[----:B-1----:R-:W-:-:S03]  /*0310*/  IMAD.WIDE R8, R15, R10, UR8 ;  /* 0x000000080f087e25 */ /* 0x002fc6000f8e020a */
[----:B------:R-:W5:Y:S01]  /*0320*/  LDG.E R16, desc[UR16][R2.64+0x8] ;  /* 0x0000081002107981 */ /* 0x000f62000c1e1900 */
[----:B------:R-:W-:Y:S02]  /*0330*/  HFMA2 R28, -RZ, RZ, 0, 2.384185791015625e-07 ;  /* 0x00000004ff1c7431 */ /* 0x000fe400000001ff */
[C---:B0-----:R-:W-:Y:S01]  /*0340*/  IMAD.WIDE R4, R15.reuse, R26, UR10 ;  /* 0x0000000a0f047e25 */ /* 0x041fe2000f8e021a */
[----:B------:R-:W5:Y:S04]  /*0350*/  LDG.E R23, desc[UR16][R24.64] ;  /* 0x0000001018177981 */ /* 0x000f68000c1e1900 */
[----:B------:R-:W5:Y:S01]  /*0360*/  LDG.E R22, desc[UR16][R2.64+0xc] ;  /* 0x00000c1002167981 */ /* 0x000f62000c1e1900 */
[----:B----4-:R-:W-:-:S03]  /*0370*/  IMAD.WIDE R6, R15, R10, UR12 ;  /* 0x0000000c0f067e25 */ /* 0x010fc6000f8e020a */
[----:B------:R-:W4:Y:S04]  /*0380*/  LDG.E R9, desc[UR16][R8.64] ;  /* 0x0000001008097981 */ /* 0x000f28000c1e1900 */
[----:B------:R-:W4:Y:S01]  /*0390*/  LDG.E R26, desc[UR16][R2.64+0x10] ;  /* 0x00001010021a7981 */ /* 0x000f22000c1e1900 */
[----:B------:R-:W-:-:S03]  /*03a0*/  IMAD.WIDE R10, R15, R28, UR14 ;  /* 0x0000000e0f0a7e25 */ /* 0x000fc6000f8e021c */
[----:B------:R-:W4:Y:S04]  /*03b0*/  LDG.E R4, desc[UR16][R4.64] ;  /* 0x0000001004047981 */ /* 0x000f28000c1e1900 */
[----:B------:R-:W4:Y:S04]  /*03c0*/  LDG.E R27, desc[UR16][R2.64+0x14] ;  /* 0x00001410021b7981 */ /* 0x000f28000c1e1900 */
[----:B------:R-:W4:Y:S04]  /*03d0*/  LDG.E R7, desc[UR16][R6.64] ;  /* 0x0000001006077981 */ /* 0x000f28000c1e1900 */
[----:B------:R-:W4:Y:S04]  /*03e0*/  LDG.E R24, desc[UR16][R2.64+0x18] ;  /* 0x0000181002187981 */ /* 0x000f28000c1e1900 */
[----:B------:R-:W4:Y:S04]  /*03f0*/  LDG.E R10, desc[UR16][R10.64] ;  /* 0x000000100a0a7981 */ /* 0x000f28000c1e1900 */
[----:B------:R-:W4:Y:S01]  /*0400*/  LDG.E R28, desc[UR16][R2.64+0x1c] ;  /* 0x00001c10021c7981 */ /* 0x000f22000c1e1900 */
[----:B------:R-:W-:-:S04]  /*0410*/  UIADD3 UR4, UPT, UPT, UR4, 0x8, URZ ;  /* 0x0000000804047890 */ /* 0x000fc8000fffe0ff */
[----:B------:R-:W-:Y:S01]  /*0420*/  UISETP.NE.AND UP0, UPT, UR4, URZ, UPT ;  /* 0x000000ff0400728c */ /* 0x000fe2000bf05270 */
[----:B------:R-:W-:Y:S01]  /*0430*/  IADD3 R14, PT, PT, R14, 0x8, RZ ;  /* 0x000000080e0e7810 */ /* 0x000fe20007ffe0ff */
[----:B--2---:R-:W-:-:S04]  /*0440*/  FFMA R21, R21, R20, R12 ;  /* 0x0000001415157223 */ /* 0x004fc8000000000c */
[----:B---3--:R-:W-:-:S04]  /*0450*/  FFMA R19, R18, R19, R21 ;  /* 0x0000001312137223 */ /* 0x008fc80000000015 */
[----:B-----5:R-:W-:-:S04]  /*0460*/  FFMA R17, R16, R17, R19 ;  /* 0x0000001110117223 */ /* 0x020fc80000000013 */
[----:B------:R-:W-:-:S04]  /*0470*/  FFMA R17, R22, R23, R17 ;  /* 0x0000001716117223 */ /* 0x000fc80000000011 */
[----:B----4-:R-:W-:-:S04]  /*0480*/  FFMA R26, R26, R9, R17 ;  /* 0x000000091a1a7223 */ /* 0x010fc80000000011 */
[----:B------:R-:W-:Y:S01]  /*0490*/  FFMA R27, R27, R4, R26 ;  /* 0x000000041b1b7223 */ /* 0x000fe2000000001a */
[----:B------:R-:W-:-:S03]  /*04a0*/  MOV R4, UR18 ;  /* 0x0000001200047c02 */ /* 0x000fc60008000f00 */
[----:B------:R-:W-:Y:S01]  /*04b0*/  FFMA R7, R24, R7, R27 ;  /* 0x0000000718077223 */ /* 0x000fe2000000001b */
[----:B------:R-:W-:-:S03]  /*04c0*/  LEA R15, R4, R15, 0x3 ;  /* 0x0000000f040f7211 */ /* 0x000fc600078e18ff */
[----:B------:R-:W-:Y:S01]  /*04d0*/  FFMA R12, R28, R10, R7 ;  /* 0x0000000a1c0c7223 */ /* 0x000fe20000000007 */
[----:B------:R-:W-:Y:S06]  /*04e0*/  BRA.U UP0, `(.L_x_2) ;  /* 0xfffffffd00347547 */ /* 0x000fec000b83ffff */
[----:B------:R-:W-:-:S12]  /*04f0*/  ULOP3.LUT UR4, UR18, 0x7ffffff8, URZ, 0xc0, !UPT ;  /* 0x7ffffff812047892 */ /* 0x000fd8000f8ec0ff */
.L_x_1:
[----:B------:R-:W-:-:S04]  /*0500*/  ULOP3.LUT UR6, UR18, 0x7, URZ, 0xc0, !UPT ;  /* 0x0000000712067892 */ /* 0x000fc8000f8ec0ff */
[----:B------:R-:W-:-:S09]  /*0510*/  UISETP.NE.AND UP0, UPT, UR6, URZ, UPT ;  /* 0x000000ff0600728c */ /* 0x000fd2000bf05270 */
[----:B------:R-:W-:Y:S05]  /*0520*/  BRA.U !UP0, `(.L_x_0) ;  /* 0x00000005081c7547 */ /* 0x000fea000b800000 */
[----:B------:R-:W-:Y:S01]  /*0530*/  UISETP.GE.U32.AND UP0, UPT, UR6, 0x4, UPT ;  /* 0x000000040600788c */ /* 0x000fe2000bf06070 */
[----:B------:R-:W-:Y:S01]  /*0540*/  IMAD R2, R13, UR18, RZ ;  /* 0x000000120d027c24 */ /* 0x000fe2000f8e02ff */
[----:B------:R-:W-:-:S04]  /*0550*/  ULOP3.LUT UR5, UR18, 0x3, URZ, 0xc0, !UPT ;  /* 0x0000000312057892 */ /* 0x000fc8000f8ec0ff */
[----:B------:R-:W-:-:S03]  /*0560*/  UISETP.NE.AND UP1, UPT, UR5, URZ, UPT ;  /* 0x000000ff0500728c */ /* 0x000fc6000bf25270 */
[----:B------:R-:W-:Y:S08]  /*0570*/  BRA.U !UP0, `(.L_x_3) ;  /* 0x0000000108687547 */ /* 0x000ff0000b800000 */
[----:B------:R-:W0:Y:S01]  /*0580*/  LDC.64 R6, c[0x0][0x390] ;  /* 0x0000e400ff067b82 */ /* 0x000e220000000a00 */
[----:B------:R-:W-:Y:S02]  /*0590*/  MOV R9, UR4 ;  /* 0x0000000400097c02 */ /* 0x000fe40008000f00 */
[----:B------:R-:W-:Y:S02]  /*05a0*/  IADD3 R3, PT, PT, R2, UR4, RZ ;  /* 0x0000000402037c10 */ /* 0x000fe4000fffe0ff */
[----:B------:R-:W-:Y:S01]  /*05b0*/  MOV R11, UR18 ;  /* 0x00000012000b7c02 */ /* 0x000fe20008000f00 */
[----:B------:R-:W-:Y:S02]  /*05c0*/  IMAD R9, R9, UR18, R0 ;  /* 0x0000001209097c24 */ /* 0x000fe4000f8e0200 */
[----:B------:R-:W1:Y:S01]  /*05d0*/  LDC.64 R4, c[0x0][0x388] ;  /* 0x0000e200ff047b82 */ /* 0x000e620000000a00 */
[----:B------:R-:W-:Y:S01]  /*05e0*/  MOV R15, UR18 ;  /* 0x00000012000f7c02 */ /* 0x000fe20008000f00 */
[----:B0-----:R-:W-:Y:S01]  /*05f0*/  IMAD.WIDE R6, R9, 0x4, R6 ;  /* 0x0000000409067825 */ /* 0x001fe200078e0206 */
[----:B------:R-:W-:-:S05]  /*0600*/  MOV R9, UR18 ;  /* 0x0000001200097c02 */ /* 0x000fca0008000f00 */
[----:B------:R-:W-:Y:S02]  /*0610*/  IMAD.WIDE.U32 R8, R9, 0x4, R6 ;  /* 0x0000000409087825 */ /* 0x000fe400078e0006 */
[----:B------:R-:W2:Y:S02]  /*0620*/  LDG.E R6, desc[UR16][R6.64] ;  /* 0x0000001006067981 */ /* 0x000ea4000c1e1900 */
[----:B-1----:R-:W-:-:S04]  /*0630*/  IMAD.WIDE R4, R3, 0x4, R4 ;  /* 0x0000000403047825 */ /* 0x002fc800078e0204 */
[----:B------:R-:W-:Y:S01]  /*0640*/  IMAD.WIDE.U32 R10, R11, 0x4, R8 ;  /* 0x000000040b0a7825 */ /* 0x000fe200078e0008 */
[----:B------:R-:W2:Y:S04]  /*0650*/  LDG.E R3, desc[UR16][R4.64] ;  /* 0x0000001004037981 */ /* 0x000ea8000c1e1900 */
[----:B------:R-:W3:Y:S01]  /*0660*/  LDG.E R8, desc[UR16][R8.64] ;  /* 0x0000001008087981 */ /* 0x000ee2000c1e1900 */
[----:B------:R-:W-:-:S03]  /*0670*/  IMAD.WIDE.U32 R14, R15, 0x4, R10 ;  /* 0x000000040f0e7825 */ /* 0x000fc600078e000a */
[----:B------:R-:W3:Y:S04]  /*0680*/  LDG.E R16, desc[UR16][R4.64+0x4] ;  /* 0x0000041004107981 */ /* 0x000ee8000c1e1900 */
[----:B------:R-:W4:Y:S04]  /*0690*/  LDG.E R17, desc[UR16][R10.64] ;  /* 0x000000100a117981 */ /* 0x000f28000c1e1900 */
[----:B------:R-:W4:Y:S04]  /*06a0*/  LDG.E R18, desc[UR16][R4.64+0x8] ;  /* 0x0000081004127981 */ /* 0x000f28000c1e1900 */
[----:B------:R-:W5:Y:S04]  /*06b0*/  LDG.E R20, desc[UR16][R4.64+0xc] ;  /* 0x00000c1004147981 */ /* 0x000f68000c1e1900 */
[----:B------:R-:W5:Y:S01]  /*06c0*/  LDG.E R14, desc[UR16][R14.64] ;  /* 0x000000100e0e7981 */ /* 0x000f62000c1e1900 */
[----:B------:R-:W-:Y:S01]  /*06d0*/  UIADD3 UR4, UPT, UPT, UR4, 0x4, URZ ;  /* 0x0000000404047890 */ /* 0x000fe2000fffe0ff */
[----:B--2---:R-:W-:-:S04]  /*06e0*/  FFMA R3, R3, R6, R12 ;  /* 0x0000000603037223 */ /* 0x004fc8000000000c */
[----:B---3--:R-:W-:-:S04]  /*06f0*/  FFMA R3, R16, R8, R3 ;  /* 0x0000000810037223 */ /* 0x008fc80000000003 */
[----:B----4-:R-:W-:-:S04]  /*0700*/  FFMA R3, R18, R17, R3 ;  /* 0x0000001112037223 */ /* 0x010fc80000000003 */
[----:B-----5:R-:W-:-:S07]  /*0710*/  FFMA R12, R20, R14, R3 ;  /* 0x0000000e140c7223 */ /* 0x020fce0000000003 */
.L_x_3:
[----:B------:R-:W-:Y:S05]  /*0720*/  BRA.U !UP1, `(.L_x_0) ;  /* 0x00000001099c7547 */ /* 0x000fea000b800000 */
[----:B------:R-:W-:Y:S01]  /*0730*/  UISETP.NE.AND UP0, UPT, UR5, 0x1, UPT ;  /* 0x000000010500788c */ /* 0x000fe2000bf05270 */
[----:B------:R-:W-:Y:S01]  /*0740*/  MOV R3, UR4 ;  /* 0x0000000400037c02 */ /* 0x000fe20008000f00 */
[----:B------:R-:W-:Y:S02]  /*0750*/  ULOP3.LUT UR5, UR18, 0x1, URZ, 0xc0, !UPT ;  /* 0x0000000112057892 */ /* 0x000fe4000f8ec0ff */
[----:B------:R-:W-:Y:S02]  /*0760*/  MOV R5, UR18 ;  /* 0x0000001200057c02 */ /* 0x000fe40008000f00 */
[----:B------:R-:W-:Y:S01]  /*0770*/  UISETP.NE.U32.AND UP1, UPT, UR5, 0x1, UPT ;  /* 0x000000010500788c */ /* 0x000fe2000bf25070 */
[----:B------:R-:W-:-:S04]  /*0780*/  PLOP3.LUT P0, PT, PT, PT, UP0, 0x80, 0x8 ;  /* 0x000000000008781c */ /* 0x000fc80003f0f008 */
[----:B------:R-:W0:Y:S01]  /*0790*/  @UP0 LDCU.64 UR8, c[0x0][0x390] ;  /* 0x00007200ff0807ac */ /* 0x000e220008000a00 */
[----:B------:R-:W-:Y:S01]  /*07a0*/  PLOP3.LUT P1, PT, PT, PT, UP1, 0x80, 0x8 ;  /* 0x000000000008781c */ /* 0x000fe20003f2f018 */
[----:B------:R-:W1:Y:S04]  /*07b0*/  @UP0 LDCU.64 UR6, c[0x0][0x388] ;  /* 0x00007100ff0607ac */ /* 0x000e680008000a00 */
[----:B------:R-:W2:Y:S03]  /*07c0*/  @!UP1 LDCU.64 UR10, c[0x0][0x388] ;  /* 0x00007100ff0a97ac */ /* 0x000ea60008000a00 */
[----:B------:R-:W-:Y:S01]  /*07d0*/  @P0 IMAD R3, R3, UR18, R0 ;  /* 0x0000001203030c24 */ /* 0x000fe2000f8e0200 */
[----:B------:R-:W3:Y:S01]  /*07e0*/  @!UP1 LDCU.64 UR12, c[0x0][0x390] ;  /* 0x00007200ff0c97ac */ /* 0x000ee20008000a00 */
[----:B0-----:R-:W-:-:S02]  /*07f0*/  MOV R10, UR8 ;  /* 0x00000008000a7c02 */ /* 0x001fc40008000f00 */
[----:B------:R-:W-:Y:S02]  /*0800*/  MOV R11, UR9 ;  /* 0x00000009000b7c02 */ /* 0x000fe40008000f00 */
[----:B-1----:R-:W-:Y:S02]  /*0810*/  MOV R6, UR6 ;  /* 0x0000000600067c02 */ /* 0x002fe40008000f00 */
[----:B------:R-:W-:Y:S01]  /*0820*/  MOV R7, UR7 ;  /* 0x0000000700077c02 */ /* 0x000fe20008000f00 */
[----:B------:R-:W-:Y:S01]  /*0830*/  @P0 IMAD.WIDE R10, R3, 0x4, R10 ;  /* 0x00000004030a0825 */ /* 0x000fe200078e020a */
[C---:B------:R-:W-:Y:S01]  /*0840*/  @P0 IADD3 R3, PT, PT, R2.reuse, UR4, RZ ;  /* 0x0000000402030c10 */ /* 0x040fe2000fffe0ff */
[----:B------:R-:W-:Y:S01]  /*0850*/  @UP0 UIADD3 UR4, UPT, UPT, UR4, 0x2, URZ ;  /* 0x0000000204040890 */ /* 0x000fe2000fffe0ff */
[----:B--2---:R-:W-:Y:S02]  /*0860*/  MOV R8, UR10 ;  /* 0x0000000a00087c02 */ /* 0x004fe40008000f00 */
[----:B------:R-:W-:Y:S01]  /*0870*/  MOV R9, UR11 ;  /* 0x0000000b00097c02 */ /* 0x000fe20008000f00 */
[----:B------:R-:W-:Y:S01]  /*0880*/  @P0 IMAD.WIDE R6, R3, 0x4, R6 ;  /* 0x0000000403060825 */ /* 0x000fe200078e0206 */
[----:B---3--:R-:W-:Y:S01]  /*0890*/  MOV R14, UR12 ;  /* 0x0000000c000e7c02 */ /* 0x008fe20008000f00 */
[----:B------:R-:W2:Y:S01]  /*08a0*/  @P0 LDG.E R16, desc[UR16][R10.64] ;  /* 0x000000100a100981 */ /* 0x000ea2000c1e1900 */
[----:B------:R-:W-:Y:S01]  /*08b0*/  MOV R17, UR4 ;  /* 0x0000000400117c02 */ /* 0x000fe20008000f00 */
[----:B------:R-:W-:Y:S01]  /*08c0*/  @P0 IMAD.WIDE.U32 R4, R5, 0x4, R10 ;  /* 0x0000000405040825 */ /* 0x000fe200078e000a */
[----:B------:R-:W-:Y:S01]  /*08d0*/  @!P1 IADD3 R3, PT, PT, R2, UR4, RZ ;  /* 0x0000000402039c10 */ /* 0x000fe2000fffe0ff */
[----:B------:R-:W2:Y:S01]  /*08e0*/  @P0 LDG.E R19, desc[UR16][R6.64] ;  /* 0x0000001006130981 */ /* 0x000ea2000c1e1900 */
[----:B------:R-:W-:Y:S01]  /*08f0*/  MOV R15, UR13 ;  /* 0x0000000d000f7c02 */ /* 0x000fe20008000f00 */
[----:B------:R-:W-:-:S02]  /*0900*/  @!P1 IMAD R17, R17, UR18, R0 ;  /* 0x0000001211119c24 */ /* 0x000fc4000f8e0200 */
[----:B------:R-:W-:Y:S01]  /*0910*/  @!P1 IMAD.WIDE R2, R3, 0x4, R8 ;  /* 0x0000000403029825 */ /* 0x000fe200078e0208 */
[----:B------:R-:W3:Y:S03]  /*0920*/  @P0 LDG.E R21, desc[UR16][R6.64+0x4] ;  /* 0x0000041006150981 */ /* 0x000ee6000c1e1900 */
[----:B------:R-:W-:Y:S01]  /*0930*/  @!P1 IMAD.WIDE R8, R17, 0x4, R14 ;  /* 0x0000000411089825 */ /* 0x000fe200078e020e */
[----:B------:R-:W3:Y:S04]  /*0940*/  @P0 LDG.E R4, desc[UR16][R4.64] ;  /* 0x0000001004040981 */ /* 0x000ee8000c1e1900 */
[----:B------:R-:W4:Y:S04]  /*0950*/  @!P1 LDG.E R3, desc[UR16][R2.64] ;  /* 0x0000001002039981 */ /* 0x000f28000c1e1900 */
[----:B------:R-:W4:Y:S01]  /*0960*/  @!P1 LDG.E R8, desc[UR16][R8.64] ;  /* 0x0000001008089981 */ /* 0x000f22000c1e1900 */
[----:B--2---:R-:W-:-:S04]  /*0970*/  @P0 FFMA R16, R19, R16, R12 ;  /* 0x0000001013100223 */ /* 0x004fc8000000000c */
[----:B---3--:R-:W-:-:S04]  /*0980*/  @P0 FFMA R12, R21, R4, R16 ;  /* 0x00000004150c0223 */ /* 0x008fc80000000010 */
[----:B----4-:R-:W-:-:S07]  /*0990*/  @!P1 FFMA R12, R3, R8, R12 ;  /* 0x00000008030c9223 */ /* 0x010fce000000000c */
.L_x_0:
[----:B------:R-:W0:Y:S01]  /*09a0*/  LDC.64 R2, c[0x0][0x380] ;  /* 0x0000e000ff027b82 */ /* 0x000e220000000a00 */
[----:B------:R-:W-:-:S04]  /*09b0*/  IMAD R13, R13, UR18, R0 ;  /* 0x000000120d0d7c24 */ /* 0x000fc8000f8e0200 */
[----:B0-----:R-:W-:-:S05]  /*09c0*/  IMAD.WIDE R2, R13, 0x4, R2 ;  /* 0x000000040d027825 */ /* 0x001fca00078e0202 */
[----:B------:R-:W-:Y:S01]  /*09d0*/  STG.E desc[UR16][R2.64], R12 ;  /* 0x0000000c02007986 */ /* 0x000fe2000c101910 */
[----:B------:R-:W-:Y:S05]  /*09e0*/  EXIT ;  /* 0x000000000000794d */ /* 0x000fea0003800000 */
.L_x_4:
[----:B------:R-:W-:-:S00]  /*09f0*/  BRA `(.L_x_4) ;  /* 0xfffffffc00fc7947 */ /* 0x000fc0000383ffff */
[----:B------:R-:W-:-:S00]  /*0a00*/  NOP ;  /* 0x0000000000007918 */ /* 0x000fc00000000000 */
[----:B------:R-:W-:-:S00]  /*0a10*/  NOP ;  /* 0x0000000000007918 */ /* 0x000fc00000000000 */
[----:B------:R-:W-:-:S00]  /*0a20*/  NOP ;  /* 0x0000000000007918 */ /* 0x000fc00000000000 */
[----:B------:R-:W-:-:S00]  /*0a30*/  NOP ;  /* 0x0000000000007918 */ /* 0x000fc00000000000 */
[----:B------:R-:W-:-:S00]  /*0a40*/  NOP ;  /* 0x0000000000007918 */ /* 0x000fc00000000000 */
[----:B------:R-:W-:-:S00]  /*0a50*/  NOP ;  /* 0x0000000000007918 */ /* 0x000fc00000000000 */
[----:B------:R-:W-:-:S00]  /*0a60*/  NOP ;  /* 0x0000000000007918 */ /* 0x000fc00000000000 */
[----:B------:R-:W-:-:S00]  /*0a70*/  NOP ;  /* 0x0000000000007918 */ /* 0x000fc00000000000 */
.L_x_5:


//--------------------- .nv.shared.reserved.0     --------------------------
	.section	.nv.shared.reserved.0,"aw",@nobits
	.weak		__nv_reservedSMEM_offset_0_alias
	.size		__nv_reservedSMEM_offset_0_alias, 0, 64
	.other		__nv_reservedSMEM_offset_0_alias,@"STO_CUDA_RESERVED_SHARED STV_DEFAULT"
__nv_reservedSMEM_offset_0_alias:
	.zero		0
	.zero		64


//--------------------- .nv.constant0._Z6matMulPfS_S_ii --------------------------
	.section	.nv.constant0._Z6matMulPfS_S_ii,"a",@progbits
	.sectionflags	@""
	.align	4
.nv.constant0._Z6matMulPfS_S_ii:
	.zero		928


//--------------------- SYMBOLS --------------------------

	.type		.nv.reservedSmem.offset0,@object
	.size		.nv.reservedSmem.offset0,0x4
